//
// Generated by NVIDIA NVVM Compiler
//
// Compiler Build ID: CL-36424714
// Cuda compilation tools, release 13.0, V13.0.88
// Based on NVVM 20.0.0
//

.version 9.0
.target sm_100
.address_size 64

	// .globl	_Z15is_prime_kernelPi

.visible .entry _Z15is_prime_kernelPi(
	.param .u64 .ptr .align 1 _Z15is_prime_kernelPi_param_0
)
{
	.reg .pred 	%p<4>;
	.reg .b32 	%r<12>;
	.reg .b64 	%rd<5>;

	ld.param.u64 	%rd2, [_Z15is_prime_kernelPi_param_0];
	cvta.to.global.u64 	%rd3, %rd2;
	mov.u32 	%r4, %tid.x;
	mov.u32 	%r5, %ctaid.x;
	mov.u32 	%r6, %ntid.x;
	mad.lo.s32 	%r7, %r5, %r6, %r4;
	mul.wide.s32 	%rd4, %r7, 4;
	add.s64 	%rd1, %rd3, %rd4;
	ld.global.u32 	%r1, [%rd1];
	setp.lt.s32 	%p1, %r1, 3;
	@%p1 bra 	$L__BB0_5;
	mov.b32 	%r11, 2;
	bra.uni 	$L__BB0_3;
$L__BB0_2:
	add.s32 	%r11, %r11, 1;
	setp.ge.s32 	%p3, %r11, %r1;
	@%p3 bra 	$L__BB0_5;
$L__BB0_3:
	rem.u32 	%r9, %r1, %r11;
	setp.ne.s32 	%p2, %r9, 0;
	@%p2 bra 	$L__BB0_2;
	mov.b32 	%r10, -1;
	st.global.u32 	[%rd1], %r10;
$L__BB0_5:
	ret;

}


// ===== COMPILED SASS (sm_100) =====

	.target	sm_100

	.elftype	@"ET_EXEC"


//--------------------- .note.nv.tkinfo           --------------------------
	.section	.note.nv.tkinfo,"",@"SHT_NOTE"
	.sectionflags	@"SHF_NOTE_NV_TKINFO"
	.tkinfo
        /*0018*/ 	.word	0x00000002
        /*0030*/ 	.string	""
        /*0030*/ 	.string	"ptxas"
        /*0030*/ 	.string	"Cuda compilation tools, release 13.0, V13.0.88"
        /*0030*/ 	.string	"Build cuda_13.0.r13.0/compiler.36424714_0"
        /*0030*/ 	.string	"-arch sm_100 -m 64 "



//--------------------- .note.nv.cuinfo           --------------------------
	.section	.note.nv.cuinfo,"",@"SHT_NOTE"
	.sectionflags	@"SHF_NOTE_NV_CUINFO"
        /*0018*/ 	.short	0x0002
        /*001a*/ 	.short	0x0064
        /*001c*/ 	.short	0x0082
	.zero		2


//--------------------- .nv.info                  --------------------------
	.section	.nv.info,"",@"SHT_CUDA_INFO"
	.align	4


	//----- nvinfo : EIATTR_REGCOUNT
	.align		4
        /*0000*/ 	.byte	0x04, 0x2f
        /*0002*/ 	.short	(.L_1 - .L_0)
	.align		4
.L_0:
        /*0004*/ 	.word	index@(_Z15is_prime_kernelPi)
        /*0008*/ 	.word	0x0000000c


	//----- nvinfo : EIATTR_FRAME_SIZE
	.align		4
.L_1:
        /*000c*/ 	.byte	0x04, 0x11
        /*000e*/ 	.short	(.L_3 - .L_2)
	.align		4
.L_2:
        /*0010*/ 	.word	index@(_Z15is_prime_kernelPi)
        /*0014*/ 	.word	0x00000000


	//----- nvinfo : EIATTR_MIN_STACK_SIZE
	.align		4
.L_3:
        /*0018*/ 	.byte	0x04, 0x12
        /*001a*/ 	.short	(.L_5 - .L_4)
	.align		4
.L_4:
        /*001c*/ 	.word	index@(_Z15is_prime_kernelPi)
        /*0020*/ 	.word	0x00000000
.L_5:


//--------------------- .nv.compat                --------------------------
	.section	.nv.compat,"",@"SHT_CUDA_COMPAT_INFO"
	.align	4
        /*0000*/ 	.byte	0x02, 0x09, 0x00, 0x00, 0x02, 0x02, 0x01, 0x00, 0x02, 0x05, 0x05, 0x00, 0x03, 0x07, 0x01, 0x01
        /*0010*/ 	.byte	0x02, 0x03, 0x00, 0x00, 0x02, 0x06, 0x01, 0x00, 0x04, 0x0b, 0x08, 0x00, 0x09, 0x00, 0x00, 0x00
        /*0020*/ 	.byte	0x00, 0x00, 0x00, 0x00


//--------------------- .nv.info._Z15is_prime_kernelPi --------------------------
	.section	.nv.info._Z15is_prime_kernelPi,"",@"SHT_CUDA_INFO"
	.sectionflags	@""
	.align	4


	//----- nvinfo : EIATTR_CUDA_API_VERSION
	.align		4
        /*0000*/ 	.byte	0x04, 0x37
        /*0002*/ 	.short	(.L_7 - .L_6)
.L_6:
        /*0004*/ 	.word	0x00000082


	//----- nvinfo : EIATTR_KPARAM_INFO
	.align		4
.L_7:
        /*0008*/ 	.byte	0x04, 0x17
        /*000a*/ 	.short	(.L_9 - .L_8)
.L_8:
        /*000c*/ 	.word	0x00000000
        /*0010*/ 	.short	0x0000
        /*0012*/ 	.short	0x0000
        /*0014*/ 	.byte	0x00, 0xf5, 0x21, 0x00


	//----- nvinfo : EIATTR_SPARSE_MMA_MASK
	.align		4
.L_9:
        /*0018*/ 	.byte	0x03, 0x50
        /*001a*/ 	.short	0x0000


	//----- nvinfo : EIATTR_MAXREG_COUNT
	.align		4
        /*001c*/ 	.byte	0x03, 0x1b
        /*001e*/ 	.short	0x00ff


	//----- nvinfo : EIATTR_MERCURY_ISA_VERSION
	.align		4
        /*0020*/ 	.byte	0x03, 0x5f
        /*0022*/ 	.short	0x0101


	//----- nvinfo : EIATTR_VRC_CTA_INIT_COUNT
	.align		4
        /*0024*/ 	.byte	0x02, 0x4a
	.zero		1
	.zero		1


	//----- nvinfo : EIATTR_EXIT_INSTR_OFFSETS
	.align		4
        /*0028*/ 	.byte	0x04, 0x1c
        /*002a*/ 	.short	(.L_11 - .L_10)


	//   ....[0]....
.L_10:
        /*002c*/ 	.word	0x000000a0


	//   ....[1]....
        /*0030*/ 	.word	0x000001e0


	//   ....[2]....
        /*0034*/ 	.word	0x00000350


	//----- nvinfo : EIATTR_CRS_STACK_SIZE
	.align		4
.L_11:
        /*0038*/ 	.byte	0x04, 0x1e
        /*003a*/ 	.short	(.L_13 - .L_12)
.L_12:
        /*003c*/ 	.word	0x00000000


	//----- nvinfo : EIATTR_CBANK_PARAM_SIZE
	.align		4
.L_13:
        /*0040*/ 	.byte	0x03, 0x19
        /*0042*/ 	.short	0x0008


	//----- nvinfo : EIATTR_PARAM_CBANK
	.align		4
        /*0044*/ 	.byte	0x04, 0x0a
        /*0046*/ 	.short	(.L_15 - .L_14)
	.align		4
.L_14:
        /*0048*/ 	.word	index@(.nv.constant0._Z15is_prime_kernelPi)
        /*004c*/ 	.short	0x0380
        /*004e*/ 	.short	0x0008


	//----- nvinfo : EIATTR_SW_WAR
	.align		4
.L_15:
        /*0050*/ 	.byte	0x04, 0x36
        /*0052*/ 	.short	(.L_17 - .L_16)
.L_16:
        /*0054*/ 	.word	0x00000008
.L_17:


//--------------------- .nv.callgraph             --------------------------
	.section	.nv.callgraph,"",@"SHT_CUDA_CALLGRAPH"
	.align	4
	.sectionentsize	8
	.align		4
        /*0000*/ 	.word	0x00000000
	.align		4
        /*0004*/ 	.word	0xffffffff
	.align		4
        /*0008*/ 	.word	0x00000000
	.align		4
        /*000c*/ 	.word	0xfffffffe
	.align		4
        /*0010*/ 	.word	0x00000000
	.align		4
        /*0014*/ 	.word	0xfffffffd
	.align		4
        /*0018*/ 	.word	0x00000000
	.align		4
        /*001c*/ 	.word	0xfffffffc


//--------------------- .text._Z15is_prime_kernelPi --------------------------
	.section	.text._Z15is_prime_kernelPi,"ax",@progbits
	.align	128
        .global         _Z15is_prime_kernelPi
        .type           _Z15is_prime_kernelPi,@function
        .size           _Z15is_prime_kernelPi,(.L_x_4 - _Z15is_prime_kernelPi)
        .other          _Z15is_prime_kernelPi,@"STO_CUDA_ENTRY STV_DEFAULT"
_Z15is_prime_kernelPi:
.text._Z15is_prime_kernelPi:
[----:B------:R-:W-:Y:S01]  /*0000*/  LDC R1, c[0x0][0x37c] ;  /* 0x0000df00ff017b82 */ /* 0x000fe20000000800 */
[----:B------:R-:W0:Y:S07]  /*0010*/  S2R R5, SR_TID.X ;  /* 0x0000000000057919 */ /* 0x000e2e0000002100 */
[----:B------:R-:W0:Y:S01]  /*0020*/  S2UR UR6, SR_CTAID.X ;  /* 0x00000000000679c3 */ /* 0x000e220000002500 */
[----:B------:R-:W1:Y:S07]  /*0030*/  LDCU.64 UR4, c[0x0][0x358] ;  /* 0x00006b00ff0477ac */ /* 0x000e6e0008000a00 */
[----:B------:R-:W0:Y:S08]  /*0040*/  LDC R0, c[0x0][0x360] ;  /* 0x0000d800ff007b82 */ /* 0x000e300000000800 */
[----:B------:R-:W2:Y:S01]  /*0050*/  LDC.64 R2, c[0x0][0x380] ;  /* 0x0000e000ff027b82 */ /* 0x000ea20000000a00 */
[----:B0-----:R-:W-:-:S04]  /*0060*/  IMAD R5, R0, UR6, R5 ;  /* 0x0000000600057c24 */ /* 0x001fc8000f8e0205 */
[----:B--2---:R-:W-:-:S05]  /*0070*/  IMAD.WIDE R2, R5, 0x4, R2 ;  /* 0x0000000405027825 */ /* 0x004fca00078e0202 */
[----:B-1----:R-:W2:Y:S02]  /*0080*/  LDG.E R0, desc[UR4][R2.64] ;  /* 0x0000000402007981 */ /* 0x002ea4000c1e1900 */
[----:B--2---:R-:W-:-:S13]  /*0090*/  ISETP.GE.AND P0, PT, R0, 0x3, PT ;  /* 0x000000030000780c */ /* 0x004fda0003f06270 */
[----:B------:R-:W-:Y:S05]  /*00a0*/  @!P0 EXIT ;  /* 0x000000000000894d */ /* 0x000fea0003800000 */
[----:B------:R-:W0:Y:S01]  /*00b0*/  I2F.U32.RP R6, 0x2 ;  /* 0x0000000200067906 */ /* 0x000e220000209000 */
[----:B------:R-:W-:Y:S07]  /*00c0*/  BSSY.RECONVERGENT B0, `(.L_x_0) ;  /* 0x0000026000007945 */ /* 0x000fee0003800200 */
[----:B0-----:R-:W0:Y:S02]  /*00d0*/  MUFU.RCP R6, R6 ;  /* 0x0000000600067308 */ /* 0x001e240000001000 */
[----:B0-----:R-:W-:-:S06]  /*00e0*/  VIADD R4, R6, 0xffffffe ;  /* 0x0ffffffe06047836 */ /* 0x001fcc0000000000 */
[----:B------:R0:W1:Y:S02]  /*00f0*/  F2I.FTZ.U32.TRUNC.NTZ R5, R4 ;  /* 0x0000000400057305 */ /* 0x000064000021f000 */
[----:B0-----:R-:W-:Y:S02]  /*0100*/  HFMA2 R4, -RZ, RZ, 0, 0 ;  /* 0x00000000ff047431 */ /* 0x001fe400000001ff */
[----:B-1----:R-:W-:-:S04]  /*0110*/  IMAD.U32 R7, R5, -0x2, RZ ;  /* 0xfffffffe05077824 */ /* 0x002fc800078e00ff */
[----:B------:R-:W-:-:S06]  /*0120*/  IMAD.HI.U32 R5, R5, R7, R4 ;  /* 0x0000000705057227 */ /* 0x000fcc00078e0004 */
[----:B------:R-:W-:-:S04]  /*0130*/  IMAD.HI.U32 R5, R5, R0, RZ ;  /* 0x0000000005057227 */ /* 0x000fc800078e00ff */
[----:B------:R-:W-:-:S05]  /*0140*/  IMAD R5, R5, -0x2, R0 ;  /* 0xfffffffe05057824 */ /* 0x000fca00078e0200 */
[----:B------:R-:W-:-:S13]  /*0150*/  ISETP.GE.U32.AND P0, PT, R5, 0x2, PT ;  /* 0x000000020500780c */ /* 0x000fda0003f06070 */
[----:B------:R-:W-:-:S05]  /*0160*/  @P0 VIADD R5, R5, 0xfffffffe ;  /* 0xfffffffe05050836 */ /* 0x000fca0000000000 */
[----:B------:R-:W-:-:S13]  /*0170*/  ISETP.GE.U32.AND P0, PT, R5, 0x2, PT ;  /* 0x000000020500780c */ /* 0x000fda0003f06070 */
[----:B------:R-:W-:-:S04]  /*0180*/  @P0 IADD3 R5, PT, PT, R5, -0x2, RZ ;  /* 0xfffffffe05050810 */ /* 0x000fc80007ffe0ff */
[----:B------:R-:W-:-:S13]  /*0190*/  ISETP.NE.AND P0, PT, R5, RZ, PT ;  /* 0x000000ff0500720c */ /* 0x000fda0003f05270 */
[----:B------:R-:W-:Y:S05]  /*01a0*/  @!P0 BRA `(.L_x_1) ;  /* 0x00000000005c8947 */ /* 0x000fea0003800000 */
[----:B------:R-:W-:-:S07]  /*01b0*/  IMAD.MOV.U32 R7, RZ, RZ, 0x2 ;  /* 0x00000002ff077424 */ /* 0x000fce00078e00ff */
.L_x_2:
[----:B------:R-:W-:-:S04]  /*01c0*/  IADD3 R7, PT, PT, R7, 0x1, RZ ;  /* 0x0000000107077810 */ /* 0x000fc80007ffe0ff */
[----:B------:R-:W-:-:S13]  /*01d0*/  ISETP.GE.AND P0, PT, R7, R0, PT ;  /* 0x000000000700720c */ /* 0x000fda0003f06270 */
[----:B------:R-:W-:Y:S05]  /*01e0*/  @P0 EXIT ;  /* 0x000000000000094d */ /* 0x000fea0003800000 */
[----:B------:R-:W0:Y:S01]  /*01f0*/  I2F.U32.RP R6, R7 ;  /* 0x0000000700067306 */ /* 0x000e220000209000 */
[----:B------:R-:W-:Y:S02]  /*0200*/  IADD3 R9, PT, PT, RZ, -R7, RZ ;  /* 0x80000007ff097210 */ /* 0x000fe40007ffe0ff */
[----:B------:R-:W-:-:S05]  /*0210*/  ISETP.NE.U32.AND P1, PT, R7, RZ, PT ;  /* 0x000000ff0700720c */ /* 0x000fca0003f25070 */
[----:B0-----:R-:W0:Y:S02]  /*0220*/  MUFU.RCP R6, R6 ;  /* 0x0000000600067308 */ /* 0x001e240000001000 */
[----:B0-----:R-:W-:-:S06]  /*0230*/  VIADD R4, R6, 0xffffffe ;  /* 0x0ffffffe06047836 */ /* 0x001fcc0000000000 */
[----:B------:R0:W1:Y:S02]  /*0240*/  F2I.FTZ.U32.TRUNC.NTZ R5, R4 ;  /* 0x0000000400057305 */ /* 0x000064000021f000 */
[----:B0-----:R-:W-:Y:S02]  /*0250*/  IMAD.MOV.U32 R4, RZ, RZ, RZ ;  /* 0x000000ffff047224 */ /* 0x001fe400078e00ff */
[----:B-1----:R-:W-:-:S04]  /*0260*/  IMAD R9, R9, R5, RZ ;  /* 0x0000000509097224 */ /* 0x002fc800078e02ff */
[----:B------:R-:W-:-:S06]  /*0270*/  IMAD.HI.U32 R5, R5, R9, R4 ;  /* 0x0000000905057227 */ /* 0x000fcc00078e0004 */
[----:B------:R-:W-:-:S05]  /*0280*/  IMAD.HI.U32 R5, R5, R0, RZ ;  /* 0x0000000005057227 */ /* 0x000fca00078e00ff */
[----:B------:R-:W-:-:S05]  /*0290*/  IADD3 R5, PT, PT, -R5, RZ, RZ ;  /* 0x000000ff05057210 */ /* 0x000fca0007ffe1ff */
[----:B------:R-:W-:-:S05]  /*02a0*/  IMAD R8, R7, R5, R0 ;  /* 0x0000000507087224 */ /* 0x000fca00078e0200 */
[----:B------:R-:W-:-:S13]  /*02b0*/  ISETP.GE.U32.AND P0, PT, R8, R7, PT ;  /* 0x000000070800720c */ /* 0x000fda0003f06070 */
[----:B------:R-:W-:-:S05]  /*02c0*/  @P0 IMAD.IADD R8, R8, 0x1, -R7 ;  /* 0x0000000108080824 */ /* 0x000fca00078e0a07 */
[----:B------:R-:W-:-:S13]  /*02d0*/  ISETP.GE.U32.AND P0, PT, R8, R7, PT ;  /* 0x000000070800720c */ /* 0x000fda0003f06070 */
[----:B------:R-:W-:Y:S02]  /*02e0*/  @P0 IADD3 R8, PT, PT, -R7, R8, RZ ;  /* 0x0000000807080210 */ /* 0x000fe40007ffe1ff */
[----:B------:R-:W-:-:S04]  /*02f0*/  @!P1 LOP3.LUT R8, RZ, R7, RZ, 0x33, !PT ;  /* 0x00000007ff089212 */ /* 0x000fc800078e33ff */
[----:B------:R-:W-:-:S13]  /*0300*/  ISETP.NE.AND P0, PT, R8, RZ, PT ;  /* 0x000000ff0800720c */ /* 0x000fda0003f05270 */
[----:B------:R-:W-:Y:S05]  /*0310*/  @P0 BRA `(.L_x_2) ;  /* 0xfffffffc00a80947 */ /* 0x000fea000383ffff */
.L_x_1:
[----:B------:R-:W-:Y:S05]  /*0320*/  BSYNC.RECONVERGENT B0 ;  /* 0x0000000000007941 */ /* 0x000fea0003800200 */
.L_x_0:
[----:B------:R-:W-:-:S05]  /*0330*/  MOV R5, 0xffffffff ;  /* 0xffffffff00057802 */ /* 0x000fca0000000f00 */
[----:B------:R-:W-:Y:S01]  /*0340*/  STG.E desc[UR4][R2.64], R5 ;  /* 0x0000000502007986 */ /* 0x000fe2000c101904 */
[----:B------:R-:W-:Y:S05]  /*0350*/  EXIT ;  /* 0x000000000000794d */ /* 0x000fea0003800000 */
.L_x_3:
[----:B------:R-:W-:-:S00]  /*0360*/  BRA `(.L_x_3) ;  /* 0xfffffffc00fc7947 */ /* 0x000fc0000383ffff */
[----:B------:R-:W-:-:S00]  /*0370*/  NOP ;  /* 0x0000000000007918 */ /* 0x000fc00000000000 */
        /* <DEDUP_REMOVED lines=8> */
.L_x_4:


//--------------------- .nv.shared.reserved.0     --------------------------
	.section	.nv.shared.reserved.0,"aw",@nobits
	.weak		__nv_reservedSMEM_offset_0_alias
	.size		__nv_reservedSMEM_offset_0_alias, 0, 64
	.other		__nv_reservedSMEM_offset_0_alias,@"STO_CUDA_RESERVED_SHARED STV_DEFAULT"
__nv_reservedSMEM_offset_0_alias:
	.zero		0
	.zero		64


//--------------------- .nv.constant0._Z15is_prime_kernelPi --------------------------
	.section	.nv.constant0._Z15is_prime_kernelPi,"a",@progbits
	.sectionflags	@""
	.align	4
.nv.constant0._Z15is_prime_kernelPi:
	.zero		904


//--------------------- SYMBOLS --------------------------

	.type		.nv.reservedSmem.offset0,@object
	.size		.nv.reservedSmem.offset0,0x4
